//
// Generated by NVIDIA NVVM Compiler
//
// Compiler Build ID: CL-36424714
// Cuda compilation tools, release 13.0, V13.0.88
// Based on NVVM 20.0.0
//

.version 9.0
.target sm_100
.address_size 64

	// .globl	_Z15finding_divisorPiS_i
// _ZZ15finding_divisorPiS_iE13shared_memory has been demoted

.visible .entry _Z15finding_divisorPiS_i(
	.param .u64 .ptr .align 1 _Z15finding_divisorPiS_i_param_0,
	.param .u64 .ptr .align 1 _Z15finding_divisorPiS_i_param_1,
	.param .u32 _Z15finding_divisorPiS_i_param_2
)
{
	.reg .pred 	%p<17>;
	.reg .b32 	%r<86>;
	.reg .b64 	%rd<23>;
	// demoted variable
	.shared .align 4 .b8 _ZZ15finding_divisorPiS_iE13shared_memory[1024];
	ld.param.u64 	%rd2, [_Z15finding_divisorPiS_i_param_0];
	ld.param.u64 	%rd3, [_Z15finding_divisorPiS_i_param_1];
	ld.param.u32 	%r38, [_Z15finding_divisorPiS_i_param_2];
	cvta.to.global.u64 	%rd1, %rd3;
	mov.u32 	%r39, %tid.x;
	mov.u32 	%r40, %ctaid.x;
	mov.u32 	%r41, %ntid.x;
	mad.lo.s32 	%r1, %r40, %r41, %r39;
	setp.ge.s32 	%p1, %r1, %r38;
	shl.b32 	%r42, %r39, 2;
	mov.u32 	%r43, _ZZ15finding_divisorPiS_iE13shared_memory;
	add.s32 	%r2, %r43, %r42;
	@%p1 bra 	$L__BB0_2;
	cvta.to.global.u64 	%rd4, %rd2;
	mul.wide.s32 	%rd5, %r1, 4;
	add.s64 	%rd6, %rd4, %rd5;
	ld.global.u32 	%r44, [%rd6];
	st.shared.u32 	[%r2], %r44;
$L__BB0_2:
	setp.ge.s32 	%p2, %r1, %r38;
	bar.sync 	0;
	@%p2 bra 	$L__BB0_27;
	ld.shared.u32 	%r3, [%r2];
	setp.lt.s32 	%p3, %r3, 1;
	mov.b32 	%r85, 0;
	@%p3 bra 	$L__BB0_26;
	mul.lo.s32 	%r4, %r1, 10;
	and.b32  	%r5, %r3, 3;
	setp.lt.u32 	%p4, %r3, 4;
	mov.b32 	%r85, 0;
	mov.b32 	%r83, 1;
	@%p4 bra 	$L__BB0_16;
	and.b32  	%r51, %r3, 2147483644;
	neg.s32 	%r70, %r51;
	mov.b32 	%r85, 0;
	mov.b32 	%r71, 2;
$L__BB0_6:
	.pragma "nounroll";
	add.s32 	%r10, %r71, -1;
	rem.u32 	%r52, %r3, %r10;
	setp.ne.s32 	%p5, %r52, 0;
	@%p5 bra 	$L__BB0_8;
	add.s32 	%r53, %r85, %r4;
	mul.wide.s32 	%rd7, %r53, 4;
	add.s64 	%rd8, %rd1, %rd7;
	st.global.u32 	[%rd8], %r10;
	add.s32 	%r85, %r85, 1;
$L__BB0_8:
	add.s32 	%r13, %r71, 2;
	rem.u32 	%r54, %r3, %r71;
	setp.ne.s32 	%p6, %r54, 0;
	@%p6 bra 	$L__BB0_10;
	add.s32 	%r55, %r85, %r4;
	mul.wide.s32 	%rd9, %r55, 4;
	add.s64 	%rd10, %rd1, %rd9;
	st.global.u32 	[%rd10], %r71;
	add.s32 	%r85, %r85, 1;
$L__BB0_10:
	add.s32 	%r16, %r71, 1;
	rem.u32 	%r56, %r3, %r16;
	setp.ne.s32 	%p7, %r56, 0;
	@%p7 bra 	$L__BB0_12;
	add.s32 	%r57, %r85, %r4;
	mul.wide.s32 	%rd11, %r57, 4;
	add.s64 	%rd12, %rd1, %rd11;
	st.global.u32 	[%rd12], %r16;
	add.s32 	%r85, %r85, 1;
$L__BB0_12:
	rem.u32 	%r58, %r3, %r13;
	setp.ne.s32 	%p8, %r58, 0;
	@%p8 bra 	$L__BB0_14;
	add.s32 	%r59, %r85, %r4;
	mul.wide.s32 	%rd13, %r59, 4;
	add.s64 	%rd14, %rd1, %rd13;
	st.global.u32 	[%rd14], %r13;
	add.s32 	%r85, %r85, 1;
$L__BB0_14:
	add.s32 	%r71, %r71, 4;
	add.s32 	%r70, %r70, 4;
	setp.ne.s32 	%p9, %r70, 0;
	@%p9 bra 	$L__BB0_6;
	add.s32 	%r83, %r71, -1;
$L__BB0_16:
	setp.eq.s32 	%p10, %r5, 0;
	@%p10 bra 	$L__BB0_26;
	setp.eq.s32 	%p11, %r5, 1;
	@%p11 bra 	$L__BB0_23;
	rem.u32 	%r61, %r3, %r83;
	setp.ne.s32 	%p12, %r61, 0;
	@%p12 bra 	$L__BB0_20;
	add.s32 	%r62, %r85, %r4;
	mul.wide.s32 	%rd15, %r62, 4;
	add.s64 	%rd16, %rd1, %rd15;
	st.global.u32 	[%rd16], %r83;
	add.s32 	%r85, %r85, 1;
$L__BB0_20:
	add.s32 	%r29, %r83, 1;
	rem.u32 	%r63, %r3, %r29;
	setp.ne.s32 	%p13, %r63, 0;
	@%p13 bra 	$L__BB0_22;
	add.s32 	%r64, %r85, %r4;
	mul.wide.s32 	%rd17, %r64, 4;
	add.s64 	%rd18, %rd1, %rd17;
	st.global.u32 	[%rd18], %r29;
	add.s32 	%r85, %r85, 1;
$L__BB0_22:
	add.s32 	%r83, %r83, 2;
$L__BB0_23:
	and.b32  	%r65, %r3, 1;
	setp.eq.b32 	%p14, %r65, 1;
	not.pred 	%p15, %p14;
	@%p15 bra 	$L__BB0_26;
	rem.u32 	%r66, %r3, %r83;
	setp.ne.s32 	%p16, %r66, 0;
	@%p16 bra 	$L__BB0_26;
	add.s32 	%r67, %r85, %r4;
	mul.wide.s32 	%rd19, %r67, 4;
	add.s64 	%rd20, %rd1, %rd19;
	st.global.u32 	[%rd20], %r83;
	add.s32 	%r85, %r85, 1;
$L__BB0_26:
	mad.lo.s32 	%r68, %r1, 10, %r85;
	mul.wide.s32 	%rd21, %r68, 4;
	add.s64 	%rd22, %rd1, %rd21;
	mov.b32 	%r69, -1;
	st.global.u32 	[%rd22], %r69;
$L__BB0_27:
	ret;

}


// ===== COMPILED SASS (sm_100) =====

	.target	sm_100

	.elftype	@"ET_EXEC"


//--------------------- .note.nv.tkinfo           --------------------------
	.section	.note.nv.tkinfo,"",@"SHT_NOTE"
	.sectionflags	@"SHF_NOTE_NV_TKINFO"
	.tkinfo
        /*0018*/ 	.word	0x00000002
        /*0030*/ 	.string	""
        /*0030*/ 	.string	"ptxas"
        /*0030*/ 	.string	"Cuda compilation tools, release 13.0, V13.0.88"
        /*0030*/ 	.string	"Build cuda_13.0.r13.0/compiler.36424714_0"
        /*0030*/ 	.string	"-arch sm_100 -m 64 "



//--------------------- .note.nv.cuinfo           --------------------------
	.section	.note.nv.cuinfo,"",@"SHT_NOTE"
	.sectionflags	@"SHF_NOTE_NV_CUINFO"
        /*0018*/ 	.short	0x0002
        /*001a*/ 	.short	0x0064
        /*001c*/ 	.short	0x0082
	.zero		2


//--------------------- .nv.info                  --------------------------
	.section	.nv.info,"",@"SHT_CUDA_INFO"
	.align	4


	//----- nvinfo : EIATTR_REGCOUNT
	.align		4
        /*0000*/ 	.byte	0x04, 0x2f
        /*0002*/ 	.short	(.L_1 - .L_0)
	.align		4
.L_0:
        /*0004*/ 	.word	index@(_Z15finding_divisorPiS_i)
        /*0008*/ 	.word	0x0000001e


	//----- nvinfo : EIATTR_FRAME_SIZE
	.align		4
.L_1:
        /*000c*/ 	.byte	0x04, 0x11
        /*000e*/ 	.short	(.L_3 - .L_2)
	.align		4
.L_2:
        /*0010*/ 	.word	index@(_Z15finding_divisorPiS_i)
        /*0014*/ 	.word	0x00000000


	//----- nvinfo : EIATTR_MIN_STACK_SIZE
	.align		4
.L_3:
        /*0018*/ 	.byte	0x04, 0x12
        /*001a*/ 	.short	(.L_5 - .L_4)
	.align		4
.L_4:
        /*001c*/ 	.word	index@(_Z15finding_divisorPiS_i)
        /*0020*/ 	.word	0x00000000
.L_5:


//--------------------- .nv.compat                --------------------------
	.section	.nv.compat,"",@"SHT_CUDA_COMPAT_INFO"
	.align	4
        /*0000*/ 	.byte	0x02, 0x09, 0x00, 0x00, 0x02, 0x02, 0x01, 0x00, 0x02, 0x05, 0x05, 0x00, 0x03, 0x07, 0x01, 0x01
        /*0010*/ 	.byte	0x02, 0x03, 0x00, 0x00, 0x02, 0x06, 0x01, 0x00, 0x04, 0x0b, 0x08, 0x00, 0x09, 0x00, 0x00, 0x00
        /*0020*/ 	.byte	0x00, 0x00, 0x00, 0x00


//--------------------- .nv.info._Z15finding_divisorPiS_i --------------------------
	.section	.nv.info._Z15finding_divisorPiS_i,"",@"SHT_CUDA_INFO"
	.sectionflags	@""
	.align	4


	//----- nvinfo : EIATTR_CUDA_API_VERSION
	.align		4
        /*0000*/ 	.byte	0x04, 0x37
        /*0002*/ 	.short	(.L_7 - .L_6)
.L_6:
        /*0004*/ 	.word	0x00000082


	//----- nvinfo : EIATTR_KPARAM_INFO
	.align		4
.L_7:
        /*0008*/ 	.byte	0x04, 0x17
        /*000a*/ 	.short	(.L_9 - .L_8)
.L_8:
        /*000c*/ 	.word	0x00000000
        /*0010*/ 	.short	0x0002
        /*0012*/ 	.short	0x0010
        /*0014*/ 	.byte	0x00, 0xf0, 0x11, 0x00


	//----- nvinfo : EIATTR_KPARAM_INFO
	.align		4
.L_9:
        /*0018*/ 	.byte	0x04, 0x17
        /*001a*/ 	.short	(.L_11 - .L_10)
.L_10:
        /*001c*/ 	.word	0x00000000
        /*0020*/ 	.short	0x0001
        /*0022*/ 	.short	0x0008
        /*0024*/ 	.byte	0x00, 0xf5, 0x21, 0x00


	//----- nvinfo : EIATTR_KPARAM_INFO
	.align		4
.L_11:
        /*0028*/ 	.byte	0x04, 0x17
        /*002a*/ 	.short	(.L_13 - .L_12)
.L_12:
        /*002c*/ 	.word	0x00000000
        /*0030*/ 	.short	0x0000
        /*0032*/ 	.short	0x0000
        /*0034*/ 	.byte	0x00, 0xf5, 0x21, 0x00


	//----- nvinfo : EIATTR_SPARSE_MMA_MASK
	.align		4
.L_13:
        /*0038*/ 	.byte	0x03, 0x50
        /*003a*/ 	.short	0x0000


	//----- nvinfo : EIATTR_MAXREG_COUNT
	.align		4
        /*003c*/ 	.byte	0x03, 0x1b
        /*003e*/ 	.short	0x00ff


	//----- nvinfo : EIATTR_NUM_BARRIERS
	.align		4
        /*0040*/ 	.byte	0x02, 0x4c
        /*0042*/ 	.byte	0x01
	.zero		1


	//----- nvinfo : EIATTR_MERCURY_ISA_VERSION
	.align		4
        /*0044*/ 	.byte	0x03, 0x5f
        /*0046*/ 	.short	0x0101


	//----- nvinfo : EIATTR_VRC_CTA_INIT_COUNT
	.align		4
        /*0048*/ 	.byte	0x02, 0x4a
	.zero		1
	.zero		1


	//----- nvinfo : EIATTR_EXIT_INSTR_OFFSETS
	.align		4
        /*004c*/ 	.byte	0x04, 0x1c
        /*004e*/ 	.short	(.L_15 - .L_14)


	//   ....[0]....
.L_14:
        /*0050*/ 	.word	0x00000110


	//   ....[1]....
        /*0054*/ 	.word	0x00000de0


	//----- nvinfo : EIATTR_CRS_STACK_SIZE
	.align		4
.L_15:
        /*0058*/ 	.byte	0x04, 0x1e
        /*005a*/ 	.short	(.L_17 - .L_16)
.L_16:
        /*005c*/ 	.word	0x00000000


	//----- nvinfo : EIATTR_CBANK_PARAM_SIZE
	.align		4
.L_17:
        /*0060*/ 	.byte	0x03, 0x19
        /*0062*/ 	.short	0x0014


	//----- nvinfo : EIATTR_PARAM_CBANK
	.align		4
        /*0064*/ 	.byte	0x04, 0x0a
        /*0066*/ 	.short	(.L_19 - .L_18)
	.align		4
.L_18:
        /*0068*/ 	.word	index@(.nv.constant0._Z15finding_divisorPiS_i)
        /*006c*/ 	.short	0x0380
        /*006e*/ 	.short	0x0014


	//----- nvinfo : EIATTR_SW_WAR
	.align		4
.L_19:
        /*0070*/ 	.byte	0x04, 0x36
        /*0072*/ 	.short	(.L_21 - .L_20)
.L_20:
        /*0074*/ 	.word	0x00000008
.L_21:


//--------------------- .nv.callgraph             --------------------------
	.section	.nv.callgraph,"",@"SHT_CUDA_CALLGRAPH"
	.align	4
	.sectionentsize	8
	.align		4
        /*0000*/ 	.word	0x00000000
	.align		4
        /*0004*/ 	.word	0xffffffff
	.align		4
        /*0008*/ 	.word	0x00000000
	.align		4
        /*000c*/ 	.word	0xfffffffe
	.align		4
        /*0010*/ 	.word	0x00000000
	.align		4
        /*0014*/ 	.word	0xfffffffd
	.align		4
        /*0018*/ 	.word	0x00000000
	.align		4
        /*001c*/ 	.word	0xfffffffc


//--------------------- .text._Z15finding_divisorPiS_i --------------------------
	.section	.text._Z15finding_divisorPiS_i,"ax",@progbits
	.align	128
        .global         _Z15finding_divisorPiS_i
        .type           _Z15finding_divisorPiS_i,@function
        .size           _Z15finding_divisorPiS_i,(.L_x_9 - _Z15finding_divisorPiS_i)
        .other          _Z15finding_divisorPiS_i,@"STO_CUDA_ENTRY STV_DEFAULT"
_Z15finding_divisorPiS_i:
.text._Z15finding_divisorPiS_i:
[----:B------:R-:W-:Y:S01]  /*0000*/  LDC R1, c[0x0][0x37c] ;  /* 0x0000df00ff017b82 */ /* 0x000fe20000000800 */
[----:B------:R-:W0:Y:S07]  /*0010*/  S2R R2, SR_TID.X ;  /* 0x0000000000027919 */ /* 0x000e2e0000002100 */
[----:B------:R-:W0:Y:S01]  /*0020*/  S2UR UR4, SR_CTAID.X ;  /* 0x00000000000479c3 */ /* 0x000e220000002500 */
[----:B------:R-:W1:Y:S01]  /*0030*/  LDCU UR5, c[0x0][0x390] ;  /* 0x00007200ff0577ac */ /* 0x000e620008000800 */
[----:B------:R-:W2:Y:S06]  /*0040*/  LDCU.64 UR6, c[0x0][0x358] ;  /* 0x00006b00ff0677ac */ /* 0x000eac0008000a00 */
[----:B------:R-:W0:Y:S02]  /*0050*/  LDC R3, c[0x0][0x360] ;  /* 0x0000d800ff037b82 */ /* 0x000e240000000800 */
[----:B0-----:R-:W-:-:S05]  /*0060*/  IMAD R3, R3, UR4, R2 ;  /* 0x0000000403037c24 */ /* 0x001fca000f8e0202 */
[----:B-1----:R-:W-:-:S13]  /*0070*/  ISETP.GE.AND P0, PT, R3, UR5, PT ;  /* 0x0000000503007c0c */ /* 0x002fda000bf06270 */
[----:B------:R-:W0:Y:S02]  /*0080*/  @!P0 LDC.64 R4, c[0x0][0x380] ;  /* 0x0000e000ff048b82 */ /* 0x000e240000000a00 */
[----:B0-----:R-:W-:-:S06]  /*0090*/  @!P0 IMAD.WIDE R4, R3, 0x4, R4 ;  /* 0x0000000403048825 */ /* 0x001fcc00078e0204 */
[----:B--2---:R-:W2:Y:S01]  /*00a0*/  @!P0 LDG.E R5, desc[UR6][R4.64] ;  /* 0x0000000604058981 */ /* 0x004ea2000c1e1900 */
[----:B------:R-:W0:Y:S01]  /*00b0*/  S2UR UR5, SR_CgaCtaId ;  /* 0x00000000000579c3 */ /* 0x000e220000008800 */
[----:B------:R-:W-:Y:S02]  /*00c0*/  UMOV UR4, 0x400 ;  /* 0x0000040000047882 */ /* 0x000fe40000000000 */
[----:B0-----:R-:W-:-:S06]  /*00d0*/  ULEA UR4, UR5, UR4, 0x18 ;  /* 0x0000000405047291 */ /* 0x001fcc000f8ec0ff */
[----:B------:R-:W-:-:S05]  /*00e0*/  LEA R2, R2, UR4, 0x2 ;  /* 0x0000000402027c11 */ /* 0x000fca000f8e10ff */
[----:B--2---:R0:W-:Y:S01]  /*00f0*/  @!P0 STS [R2], R5 ;  /* 0x0000000502008388 */ /* 0x0041e20000000800 */
[----:B------:R-:W-:Y:S06]  /*0100*/  BAR.SYNC.DEFER_BLOCKING 0x0 ;  /* 0x0000000000007b1d */ /* 0x000fec0000010000 */
[----:B------:R-:W-:Y:S05]  /*0110*/  @P0 EXIT ;  /* 0x000000000000094d */ /* 0x000fea0003800000 */
[----:B0-----:R-:W0:Y:S01]  /*0120*/  LDS R2, [R2] ;  /* 0x0000000002027984 */ /* 0x001e220000000800 */
[----:B------:R-:W-:Y:S01]  /*0130*/  BSSY.RECONVERGENT B0, `(.L_x_0) ;  /* 0x00000c5000007945 */ /* 0x000fe20003800200 */
[----:B------:R-:W-:Y:S01]  /*0140*/  IMAD.MOV.U32 R0, RZ, RZ, RZ ;  /* 0x000000ffff007224 */ /* 0x000fe200078e00ff */
[----:B0-----:R-:W-:-:S13]  /*0150*/  ISETP.GE.AND P0, PT, R2, 0x1, PT ;  /* 0x000000010200780c */ /* 0x001fda0003f06270 */
[----:B------:R-:W-:Y:S05]  /*0160*/  @!P0 BRA `(.L_x_1) ;  /* 0x0000000c00048947 */ /* 0x000fea0003800000 */
[C---:B------:R-:W-:Y:S01]  /*0170*/  ISETP.GE.U32.AND P0, PT, R2.reuse, 0x4, PT ;  /* 0x000000040200780c */ /* 0x040fe20003f06070 */
[----:B------:R-:W-:Y:S01]  /*0180*/  BSSY.RECONVERGENT B1, `(.L_x_2) ;  /* 0x000006f000017945 */ /* 0x000fe20003800200 */
[----:B------:R-:W-:Y:S01]  /*0190*/  HFMA2 R9, -RZ, RZ, 0, 5.9604644775390625e-08 ;  /* 0x00000001ff097431 */ /* 0x000fe200000001ff */
[----:B------:R-:W-:Y:S01]  /*01a0*/  LOP3.LUT R10, R2, 0x3, RZ, 0xc0, !PT ;  /* 0x00000003020a7812 */ /* 0x000fe200078ec0ff */
[----:B------:R-:W-:-:S09]  /*01b0*/  IMAD.MOV.U32 R0, RZ, RZ, RZ ;  /* 0x000000ffff007224 */ /* 0x000fd200078e00ff */
[----:B------:R-:W-:Y:S05]  /*01c0*/  @!P0 BRA `(.L_x_3) ;  /* 0x0000000400a88947 */ /* 0x000fea0003800000 */
[----:B------:R-:W-:Y:S01]  /*01d0*/  LOP3.LUT R8, R2, 0x7ffffffc, RZ, 0xc0, !PT ;  /* 0x7ffffffc02087812 */ /* 0x000fe200078ec0ff */
[----:B------:R-:W-:Y:S01]  /*01e0*/  BSSY.RECONVERGENT B2, `(.L_x_4) ;  /* 0x0000067000027945 */ /* 0x000fe20003800200 */
[----:B------:R-:W-:Y:S01]  /*01f0*/  IMAD.MOV.U32 R0, RZ, RZ, RZ ;  /* 0x000000ffff007224 */ /* 0x000fe200078e00ff */
[----:B------:R-:W-:Y:S02]  /*0200*/  MOV R9, 0x2 ;  /* 0x0000000200097802 */ /* 0x000fe40000000f00 */
[----:B------:R-:W-:-:S07]  /*0210*/  IMAD.MOV R8, RZ, RZ, -R8 ;  /* 0x000000ffff087224 */ /* 0x000fce00078e0a08 */
.L_x_5:
[C---:B------:R-:W-:Y:S01]  /*0220*/  IADD3 R17, PT, PT, R9.reuse, -0x1, RZ ;  /* 0xffffffff09117810 */ /* 0x040fe20007ffe0ff */
[----:B-1----:R-:W0:Y:S01]  /*0230*/  I2F.U32.RP R4, R9 ;  /* 0x0000000900047306 */ /* 0x002e220000209000 */
[C---:B------:R-:W-:Y:S01]  /*0240*/  VIADD R15, R9.reuse, 0x1 ;  /* 0x00000001090f7836 */ /* 0x040fe20000000000 */
[----:B------:R-:W-:Y:S02]  /*0250*/  IADD3 R11, PT, PT, R9, 0x2, RZ ;  /* 0x00000002090b7810 */ /* 0x000fe40007ffe0ff */
[----:B------:R-:W-:Y:S02]  /*0260*/  IADD3 R21, PT, PT, RZ, -R17, RZ ;  /* 0x80000011ff157210 */ /* 0x000fe40007ffe0ff */
[----:B------:R-:W-:Y:S02]  /*0270*/  IADD3 R23, PT, PT, RZ, -R15, RZ ;  /* 0x8000000fff177210 */ /* 0x000fe40007ffe0ff */
[----:B------:R-:W1:Y:S01]  /*0280*/  I2F.U32.RP R6, R17 ;  /* 0x0000001100067306 */ /* 0x000e620000209000 */
[----:B------:R-:W-:-:S02]  /*0290*/  IADD3 R25, PT, PT, RZ, -R11, RZ ;  /* 0x8000000bff197210 */ /* 0x000fc40007ffe0ff */
[----:B------:R-:W-:-:S05]  /*02a0*/  IADD3 R8, PT, PT, R8, 0x4, RZ ;  /* 0x0000000408087810 */ /* 0x000fca0007ffe0ff */
[----:B------:R-:W2:Y:S08]  /*02b0*/  I2F.U32.RP R7, R15 ;  /* 0x0000000f00077306 */ /* 0x000eb00000209000 */
[----:B------:R-:W-:Y:S08]  /*02c0*/  I2F.U32.RP R14, R11 ;  /* 0x0000000b000e7306 */ /* 0x000ff00000209000 */
[----:B0-----:R-:W0:Y:S08]  /*02d0*/  MUFU.RCP R4, R4 ;  /* 0x0000000400047308 */ /* 0x001e300000001000 */
[----:B-1----:R-:W1:Y:S08]  /*02e0*/  MUFU.RCP R6, R6 ;  /* 0x0000000600067308 */ /* 0x002e700000001000 */
[----:B--2---:R-:W2:Y:S01]  /*02f0*/  MUFU.RCP R7, R7 ;  /* 0x0000000700077308 */ /* 0x004ea20000001000 */
[----:B0-----:R-:W-:-:S07]  /*0300*/  VIADD R5, R4, 0xffffffe ;  /* 0x0ffffffe04057836 */ /* 0x001fce0000000000 */
[----:B------:R-:W0:Y:S01]  /*0310*/  MUFU.RCP R14, R14 ;  /* 0x0000000e000e7308 */ /* 0x000e220000001000 */
[----:B-1----:R-:W-:-:S07]  /*0320*/  IADD3 R12, PT, PT, R6, 0xffffffe, RZ ;  /* 0x0ffffffe060c7810 */ /* 0x002fce0007ffe0ff */
[----:B------:R1:W3:Y:S01]  /*0330*/  F2I.FTZ.U32.TRUNC.NTZ R13, R12 ;  /* 0x0000000c000d7305 */ /* 0x0002e2000021f000 */
[----:B--2---:R-:W-:-:S07]  /*0340*/  VIADD R18, R7, 0xffffffe ;  /* 0x0ffffffe07127836 */ /* 0x004fce0000000000 */
[----:B------:R-:W2:Y:S01]  /*0350*/  F2I.FTZ.U32.TRUNC.NTZ R5, R5 ;  /* 0x0000000500057305 */ /* 0x000ea2000021f000 */
[----:B0-----:R-:W-:Y:S02]  /*0360*/  VIADD R4, R14, 0xffffffe ;  /* 0x0ffffffe0e047836 */ /* 0x001fe40000000000 */
[----:B-1----:R-:W-:Y:S02]  /*0370*/  IMAD.MOV.U32 R12, RZ, RZ, RZ ;  /* 0x000000ffff0c7224 */ /* 0x002fe400078e00ff */
[----:B---3--:R-:W-:-:S03]  /*0380*/  IMAD R21, R21, R13, RZ ;  /* 0x0000000d15157224 */ /* 0x008fc600078e02ff */
[----:B------:R0:W1:Y:S01]  /*0390*/  F2I.FTZ.U32.TRUNC.NTZ R19, R18 ;  /* 0x0000001200137305 */ /* 0x000062000021f000 */
[----:B------:R-:W-:-:S04]  /*03a0*/  IMAD.HI.U32 R13, R13, R21, R12 ;  /* 0x000000150d0d7227 */ /* 0x000fc800078e000c */
[----:B--2---:R-:W-:-:S03]  /*03b0*/  IMAD.MOV R6, RZ, RZ, -R5 ;  /* 0x000000ffff067224 */ /* 0x004fc600078e0a05 */
[----:B------:R2:W3:Y:S01]  /*03c0*/  F2I.FTZ.U32.TRUNC.NTZ R7, R4 ;  /* 0x0000000400077305 */ /* 0x0004e2000021f000 */
[----:B0-----:R-:W-:Y:S01]  /*03d0*/  MOV R18, RZ ;  /* 0x000000ff00127202 */ /* 0x001fe20000000f00 */
[----:B------:R-:W-:-:S04]  /*03e0*/  IMAD.HI.U32 R13, R13, R2, RZ ;  /* 0x000000020d0d7227 */ /* 0x000fc800078e00ff */
[----:B------:R-:W-:Y:S02]  /*03f0*/  IMAD R21, R6, R9, RZ ;  /* 0x0000000906157224 */ /* 0x000fe400078e02ff */
[----:B------:R-:W-:Y:S02]  /*0400*/  HFMA2 R6, -RZ, RZ, 0, 0 ;  /* 0x00000000ff067431 */ /* 0x000fe400000001ff */
[----:B-1----:R-:W-:Y:S02]  /*0410*/  IMAD R23, R23, R19, RZ ;  /* 0x0000001317177224 */ /* 0x002fe400078e02ff */
[----:B--2---:R-:W-:Y:S02]  /*0420*/  IMAD.MOV.U32 R4, RZ, RZ, RZ ;  /* 0x000000ffff047224 */ /* 0x004fe400078e00ff */
[----:B------:R-:W-:-:S04]  /*0430*/  IMAD.HI.U32 R19, R19, R23, R18 ;  /* 0x0000001713137227 */ /* 0x000fc800078e0012 */
[----:B---3--:R-:W-:Y:S02]  /*0440*/  IMAD R23, R25, R7, RZ ;  /* 0x0000000719177224 */ /* 0x008fe400078e02ff */
[----:B------:R-:W-:Y:S02]  /*0450*/  IMAD.MOV R13, RZ, RZ, -R13 ;  /* 0x000000ffff0d7224 */ /* 0x000fe400078e0a0d */
[----:B------:R-:W-:-:S04]  /*0460*/  IMAD.HI.U32 R5, R5, R21, R4 ;  /* 0x0000001505057227 */ /* 0x000fc800078e0004 */
[----:B------:R-:W-:-:S04]  /*0470*/  IMAD.HI.U32 R7, R7, R23, R6 ;  /* 0x0000001707077227 */ /* 0x000fc800078e0006 */
[----:B------:R-:W-:Y:S02]  /*0480*/  IMAD R4, R17, R13, R2 ;  /* 0x0000000d11047224 */ /* 0x000fe400078e0202 */
[----:B------:R-:W-:-:S03]  /*0490*/  IMAD.HI.U32 R19, R19, R2, RZ ;  /* 0x0000000213137227 */ /* 0x000fc600078e00ff */
[----:B------:R-:W-:Y:S01]  /*04a0*/  ISETP.GE.U32.AND P0, PT, R4, R17, PT ;  /* 0x000000110400720c */ /* 0x000fe20003f06070 */
[----:B------:R-:W-:Y:S01]  /*04b0*/  IMAD.HI.U32 R5, R5, R2, RZ ;  /* 0x0000000205057227 */ /* 0x000fe200078e00ff */
[----:B------:R-:W-:-:S03]  /*04c0*/  IADD3 R19, PT, PT, -R19, RZ, RZ ;  /* 0x000000ff13137210 */ /* 0x000fc60007ffe1ff */
[----:B------:R-:W-:-:S04]  /*04d0*/  IMAD.HI.U32 R7, R7, R2, RZ ;  /* 0x0000000207077227 */ /* 0x000fc800078e00ff */
[----:B------:R-:W-:Y:S01]  /*04e0*/  IMAD.MOV R5, RZ, RZ, -R5 ;  /* 0x000000ffff057224 */ /* 0x000fe200078e0a05 */
[----:B------:R-:W-:Y:S01]  /*04f0*/  IADD3 R7, PT, PT, -R7, RZ, RZ ;  /* 0x000000ff07077210 */ /* 0x000fe20007ffe1ff */
[--C-:B------:R-:W-:Y:S02]  /*0500*/  IMAD R12, R15, R19, R2.reuse ;  /* 0x000000130f0c7224 */ /* 0x100fe400078e0202 */
[--C-:B------:R-:W-:Y:S02]  /*0510*/  IMAD R6, R9, R5, R2.reuse ;  /* 0x0000000509067224 */ /* 0x100fe400078e0202 */
[----:B------:R-:W-:Y:S01]  /*0520*/  IMAD R14, R11, R7, R2 ;  /* 0x000000070b0e7224 */ /* 0x000fe200078e0202 */
[----:B------:R-:W-:Y:S01]  /*0530*/  ISETP.GE.U32.AND P2, PT, R12, R15, PT ;  /* 0x0000000f0c00720c */ /* 0x000fe20003f46070 */
[----:B------:R-:W-:Y:S01]  /*0540*/  @P0 IMAD.IADD R4, R4, 0x1, -R17 ;  /* 0x0000000104040824 */ /* 0x000fe200078e0a11 */
[----:B------:R-:W-:Y:S02]  /*0550*/  ISETP.GE.U32.AND P1, PT, R6, R9, PT ;  /* 0x000000090600720c */ /* 0x000fe40003f26070 */
[----:B------:R-:W-:-:S02]  /*0560*/  ISETP.GE.U32.AND P3, PT, R14, R11, PT ;  /* 0x0000000b0e00720c */ /* 0x000fc40003f66070 */
[----:B------:R-:W-:-:S07]  /*0570*/  ISETP.GE.U32.AND P0, PT, R4, R17, PT ;  /* 0x000000110400720c */ /* 0x000fce0003f06070 */
[----:B------:R-:W-:Y:S01]  /*0580*/  @P2 IMAD.IADD R12, R12, 0x1, -R15 ;  /* 0x000000010c0c2824 */ /* 0x000fe200078e0a0f */
[----:B------:R-:W-:Y:S02]  /*0590*/  ISETP.NE.U32.AND P2, PT, R9, RZ, PT ;  /* 0x000000ff0900720c */ /* 0x000fe40003f45070 */
[-C--:B------:R-:W-:Y:S02]  /*05a0*/  @P1 IADD3 R6, PT, PT, R6, -R9.reuse, RZ ;  /* 0x8000000906061210 */ /* 0x080fe40007ffe0ff */
[----:B------:R-:W-:Y:S01]  /*05b0*/  @P3 IADD3 R14, PT, PT, -R11, R14, RZ ;  /* 0x0000000e0b0e3210 */ /* 0x000fe20007ffe1ff */
[----:B------:R-:W-:Y:S01]  /*05c0*/  @P0 IMAD.IADD R4, R4, 0x1, -R17 ;  /* 0x0000000104040824 */ /* 0x000fe200078e0a11 */
[----:B------:R-:W-:Y:S02]  /*05d0*/  ISETP.GE.U32.AND P6, PT, R6, R9, PT ;  /* 0x000000090600720c */ /* 0x000fe40003fc6070 */
[----:B------:R-:W-:Y:S02]  /*05e0*/  ISETP.NE.U32.AND P3, PT, R17, RZ, PT ;  /* 0x000000ff1100720c */ /* 0x000fe40003f65070 */
[----:B------:R-:W-:-:S02]  /*05f0*/  ISETP.GE.U32.AND P5, PT, R12, R15, PT ;  /* 0x0000000f0c00720c */ /* 0x000fc40003fa6070 */
[----:B------:R-:W-:Y:S02]  /*0600*/  ISETP.GE.U32.AND P4, PT, R14, R11, PT ;  /* 0x0000000b0e00720c */ /* 0x000fe40003f86070 */
[----:B------:R-:W-:Y:S02]  /*0610*/  ISETP.NE.U32.AND P1, PT, R15, RZ, PT ;  /* 0x000000ff0f00720c */ /* 0x000fe40003f25070 */
[----:B------:R-:W-:-:S03]  /*0620*/  ISETP.NE.U32.AND P0, PT, R11, RZ, PT ;  /* 0x000000ff0b00720c */ /* 0x000fc60003f05070 */
[----:B------:R-:W-:Y:S02]  /*0630*/  @P6 IADD3 R6, PT, PT, R6, -R9, RZ ;  /* 0x8000000906066210 */ /* 0x000fe40007ffe0ff */
[----:B------:R-:W-:Y:S02]  /*0640*/  @!P3 LOP3.LUT R4, RZ, R17, RZ, 0x33, !PT ;  /* 0x00000011ff04b212 */ /* 0x000fe400078e33ff */
[----:B------:R-:W-:Y:S01]  /*0650*/  @P5 IMAD.IADD R12, R12, 0x1, -R15 ;  /* 0x000000010c0c5824 */ /* 0x000fe200078e0a0f */
[----:B------:R-:W-:Y:S02]  /*0660*/  @!P2 LOP3.LUT R6, RZ, R9, RZ, 0x33, !PT ;  /* 0x00000009ff06a212 */ /* 0x000fe400078e33ff */
[----:B------:R-:W-:Y:S02]  /*0670*/  @P4 IADD3 R14, PT, PT, -R11, R14, RZ ;  /* 0x0000000e0b0e4210 */ /* 0x000fe40007ffe1ff */
[----:B------:R-:W-:Y:S02]  /*0680*/  @!P1 LOP3.LUT R12, RZ, R15, RZ, 0x33, !PT ;  /* 0x0000000fff0c9212 */ /* 0x000fe400078e33ff */
[----:B------:R-:W-:-:S02]  /*0690*/  @!P0 LOP3.LUT R14, RZ, R11, RZ, 0x33, !PT ;  /* 0x0000000bff0e8212 */ /* 0x000fc400078e33ff */
[----:B------:R-:W-:Y:S02]  /*06a0*/  ISETP.NE.AND P0, PT, R4, RZ, PT ;  /* 0x000000ff0400720c */ /* 0x000fe40003f05270 */
[----:B------:R-:W-:Y:S02]  /*06b0*/  ISETP.NE.AND P1, PT, R6, RZ, PT ;  /* 0x000000ff0600720c */ /* 0x000fe40003f25270 */
[----:B------:R-:W-:Y:S02]  /*06c0*/  ISETP.NE.AND P2, PT, R12, RZ, PT ;  /* 0x000000ff0c00720c */ /* 0x000fe40003f45270 */
[----:B------:R-:W-:-:S07]  /*06d0*/  ISETP.NE.AND P3, PT, R14, RZ, PT ;  /* 0x000000ff0e00720c */ /* 0x000fce0003f65270 */
[----:B------:R-:W0:Y:S01]  /*06e0*/  @!P0 LDC.64 R12, c[0x0][0x388] ;  /* 0x0000e200ff0c8b82 */ /* 0x000e220000000a00 */
[----:B------:R-:W-:Y:S02]  /*06f0*/  @!P0 IMAD R21, R3, 0xa, R0 ;  /* 0x0000000a03158824 */ /* 0x000fe400078e0200 */
[----:B------:R-:W-:-:S04]  /*0700*/  @!P0 VIADD R0, R0, 0x1 ;  /* 0x0000000100008836 */ /* 0x000fc80000000000 */
[----:B------:R-:W-:Y:S01]  /*0710*/  @!P1 IMAD R23, R3, 0xa, R0 ;  /* 0x0000000a03179824 */ /* 0x000fe200078e0200 */
[----:B------:R-:W1:Y:S01]  /*0720*/  @!P1 LDC.64 R18, c[0x0][0x388] ;  /* 0x0000e200ff129b82 */ /* 0x000e620000000a00 */
[----:B------:R-:W-:-:S05]  /*0730*/  @!P1 IADD3 R0, PT, PT, R0, 0x1, RZ ;  /* 0x0000000100009810 */ /* 0x000fca0007ffe0ff */
[----:B------:R-:W-:Y:S02]  /*0740*/  @!P2 IMAD R25, R3, 0xa, R0 ;  /* 0x0000000a0319a824 */ /* 0x000fe400078e0200 */
[----:B------:R-:W2:Y:S01]  /*0750*/  @!P2 LDC.64 R4, c[0x0][0x388] ;  /* 0x0000e200ff04ab82 */ /* 0x000ea20000000a00 */
[----:B------:R-:W-:-:S04]  /*0760*/  @!P2 VIADD R0, R0, 0x1 ;  /* 0x000000010000a836 */ /* 0x000fc80000000000 */
[----:B------:R-:W-:Y:S01]  /*0770*/  @!P3 IMAD R27, R3, 0xa, R0 ;  /* 0x0000000a031bb824 */ /* 0x000fe200078e0200 */
[----:B------:R-:W-:Y:S02]  /*0780*/  @!P3 IADD3 R0, PT, PT, R0, 0x1, RZ ;  /* 0x000000010000b810 */ /* 0x000fe40007ffe0ff */
[----:B------:R-:W3:Y:S01]  /*0790*/  @!P3 LDC.64 R6, c[0x0][0x388] ;  /* 0x0000e200ff06bb82 */ /* 0x000ee20000000a00 */
[----:B0-----:R-:W-:-:S05]  /*07a0*/  @!P0 IMAD.WIDE R12, R21, 0x4, R12 ;  /* 0x00000004150c8825 */ /* 0x001fca00078e020c */
[----:B------:R-:W-:Y:S01]  /*07b0*/  @!P0 STG.E desc[UR6][R12.64], R17 ;  /* 0x000000110c008986 */ /* 0x000fe2000c101906 */
[----:B------:R-:W-:Y:S01]  /*07c0*/  ISETP.NE.AND P0, PT, R8, RZ, PT ;  /* 0x000000ff0800720c */ /* 0x000fe20003f05270 */
[----:B-1----:R-:W-:-:S05]  /*07d0*/  @!P1 IMAD.WIDE R18, R23, 0x4, R18 ;  /* 0x0000000417129825 */ /* 0x002fca00078e0212 */
[----:B------:R0:W-:Y:S01]  /*07e0*/  @!P1 STG.E desc[UR6][R18.64], R9 ;  /* 0x0000000912009986 */ /* 0x0001e2000c101906 */
[----:B--2---:R-:W-:-:S05]  /*07f0*/  @!P2 IMAD.WIDE R4, R25, 0x4, R4 ;  /* 0x000000041904a825 */ /* 0x004fca00078e0204 */
[----:B------:R1:W-:Y:S01]  /*0800*/  @!P2 STG.E desc[UR6][R4.64], R15 ;  /* 0x0000000f0400a986 */ /* 0x0003e2000c101906 */
[----:B---3--:R-:W-:-:S04]  /*0810*/  @!P3 IMAD.WIDE R6, R27, 0x4, R6 ;  /* 0x000000041b06b825 */ /* 0x008fc800078e0206 */
[----:B0-----:R-:W-:Y:S01]  /*0820*/  VIADD R9, R9, 0x4 ;  /* 0x0000000409097836 */ /* 0x001fe20000000000 */
[----:B------:R1:W-:Y:S01]  /*0830*/  @!P3 STG.E desc[UR6][R6.64], R11 ;  /* 0x0000000b0600b986 */ /* 0x0003e2000c101906 */
[----:B------:R-:W-:Y:S05]  /*0840*/  @P0 BRA `(.L_x_5) ;  /* 0xfffffff800740947 */ /* 0x000fea000383ffff */
[----:B------:R-:W-:Y:S05]  /*0850*/  BSYNC.RECONVERGENT B2 ;  /* 0x0000000000027941 */ /* 0x000fea0003800200 */
.L_x_4:
[----:B------:R-:W-:-:S07]  /*0860*/  VIADD R9, R9, 0xffffffff ;  /* 0xffffffff09097836 */ /* 0x000fce0000000000 */
.L_x_3:
[----:B------:R-:W-:Y:S05]  /*0870*/  BSYNC.RECONVERGENT B1 ;  /* 0x0000000000017941 */ /* 0x000fea0003800200 */
.L_x_2:
[----:B------:R-:W-:-:S13]  /*0880*/  ISETP.NE.AND P0, PT, R10, RZ, PT ;  /* 0x000000ff0a00720c */ /* 0x000fda0003f05270 */
[----:B------:R-:W-:Y:S05]  /*0890*/  @!P0 BRA `(.L_x_1) ;  /* 0x0000000400388947 */ /* 0x000fea0003800000 */
[----:B------:R-:W-:Y:S01]  /*08a0*/  ISETP.NE.AND P1, PT, R10, 0x1, PT ;  /* 0x000000010a00780c */ /* 0x000fe20003f25270 */
[----:B------:R-:W-:Y:S01]  /*08b0*/  BSSY.RECONVERGENT B1, `(.L_x_6) ;  /* 0x0000034000017945 */ /* 0x000fe20003800200 */
[----:B-1----:R-:W-:-:S04]  /*08c0*/  LOP3.LUT R4, R2, 0x1, RZ, 0xc0, !PT ;  /* 0x0000000102047812 */ /* 0x002fc800078ec0ff */
[----:B------:R-:W-:-:S07]  /*08d0*/  ISETP.NE.U32.AND P0, PT, R4, 0x1, PT ;  /* 0x000000010400780c */ /* 0x000fce0003f05070 */
[----:B------:R-:W-:Y:S06]  /*08e0*/  @!P1 BRA `(.L_x_7) ;  /* 0x0000000000c09947 */ /* 0x000fec0003800000 */
[----:B------:R-:W-:Y:S01]  /*08f0*/  IADD3 R5, PT, PT, R9, 0x1, RZ ;  /* 0x0000000109057810 */ /* 0x000fe20007ffe0ff */
[----:B------:R-:W0:Y:S01]  /*0900*/  I2F.U32.RP R4, R9 ;  /* 0x0000000900047306 */ /* 0x000e220000209000 */
[----:B------:R-:W-:Y:S02]  /*0910*/  IMAD.MOV R13, RZ, RZ, -R9 ;  /* 0x000000ffff0d7224 */ /* 0x000fe400078e0a09 */
[----:B------:R-:W-:Y:S02]  /*0920*/  IADD3 R15, PT, PT, RZ, -R5, RZ ;  /* 0x80000005ff0f7210 */ /* 0x000fe40007ffe0ff */
[----:B------:R-:W-:-:S03]  /*0930*/  ISETP.NE.U32.AND P4, PT, R5, RZ, PT ;  /* 0x000000ff0500720c */ /* 0x000fc60003f85070 */
[----:B------:R-:W1:Y:S08]  /*0940*/  I2F.U32.RP R8, R5 ;  /* 0x0000000500087306 */ /* 0x000e700000209000 */
[----:B0-----:R-:W0:Y:S08]  /*0950*/  MUFU.RCP R4, R4 ;  /* 0x0000000400047308 */ /* 0x001e300000001000 */
[----:B-1----:R-:W1:Y:S01]  /*0960*/  MUFU.RCP R8, R8 ;  /* 0x0000000800087308 */ /* 0x002e620000001000 */
[----:B0-----:R-:W-:-:S07]  /*0970*/  VIADD R6, R4, 0xffffffe ;  /* 0x0ffffffe04067836 */ /* 0x001fce0000000000 */
[----:B------:R0:W2:Y:S01]  /*0980*/  F2I.FTZ.U32.TRUNC.NTZ R7, R6 ;  /* 0x0000000600077305 */ /* 0x0000a2000021f000 */
[----:B-1----:R-:W-:-:S07]  /*0990*/  IADD3 R10, PT, PT, R8, 0xffffffe, RZ ;  /* 0x0ffffffe080a7810 */ /* 0x002fce0007ffe0ff */
[----:B------:R1:W3:Y:S01]  /*09a0*/  F2I.FTZ.U32.TRUNC.NTZ R11, R10 ;  /* 0x0000000a000b7305 */ /* 0x0002e2000021f000 */
[----:B0-----:R-:W-:Y:S02]  /*09b0*/  IMAD.MOV.U32 R6, RZ, RZ, RZ ;  /* 0x000000ffff067224 */ /* 0x001fe400078e00ff */
[----:B--2---:R-:W-:Y:S01]  /*09c0*/  IMAD R13, R13, R7, RZ ;  /* 0x000000070d0d7224 */ /* 0x004fe200078e02ff */
[----:B-1----:R-:W-:-:S03]  /*09d0*/  MOV R10, RZ ;  /* 0x000000ff000a7202 */ /* 0x002fc60000000f00 */
[----:B------:R-:W-:-:S04]  /*09e0*/  IMAD.HI.U32 R7, R7, R13, R6 ;  /* 0x0000000d07077227 */ /* 0x000fc800078e0006 */
[----:B---3--:R-:W-:Y:S02]  /*09f0*/  IMAD R15, R15, R11, RZ ;  /* 0x0000000b0f0f7224 */ /* 0x008fe400078e02ff */
[----:B------:R-:W-:-:S04]  /*0a00*/  IMAD.HI.U32 R7, R7, R2, RZ ;  /* 0x0000000207077227 */ /* 0x000fc800078e00ff */
[----:B------:R-:W-:-:S04]  /*0a10*/  IMAD.HI.U32 R11, R11, R15, R10 ;  /* 0x0000000f0b0b7227 */ /* 0x000fc800078e000a */
[----:B------:R-:W-:Y:S02]  /*0a20*/  IMAD.MOV R7, RZ, RZ, -R7 ;  /* 0x000000ffff077224 */ /* 0x000fe400078e0a07 */
[----:B------:R-:W-:-:S04]  /*0a30*/  IMAD.HI.U32 R11, R11, R2, RZ ;  /* 0x000000020b0b7227 */ /* 0x000fc800078e00ff */
[----:B------:R-:W-:Y:S01]  /*0a40*/  IMAD R4, R9, R7, R2 ;  /* 0x0000000709047224 */ /* 0x000fe200078e0202 */
[----:B------:R-:W-:-:S04]  /*0a50*/  IADD3 R11, PT, PT, -R11, RZ, RZ ;  /* 0x000000ff0b0b7210 */ /* 0x000fc80007ffe1ff */
[----:B------:R-:W-:Y:S01]  /*0a60*/  ISETP.GE.U32.AND P1, PT, R4, R9, PT ;  /* 0x000000090400720c */ /* 0x000fe20003f26070 */
[----:B------:R-:W-:-:S05]  /*0a70*/  IMAD R6, R5, R11, R2 ;  /* 0x0000000b05067224 */ /* 0x000fca00078e0202 */
[----:B------:R-:W-:-:S07]  /*0a80*/  ISETP.GE.U32.AND P2, PT, R6, R5, PT ;  /* 0x000000050600720c */ /* 0x000fce0003f46070 */
[----:B------:R-:W-:-:S05]  /*0a90*/  @P1 IMAD.IADD R4, R4, 0x1, -R9 ;  /* 0x0000000104041824 */ /* 0x000fca00078e0a09 */
[----:B------:R-:W-:Y:S02]  /*0aa0*/  ISETP.GE.U32.AND P1, PT, R4, R9, PT ;  /* 0x000000090400720c */ /* 0x000fe40003f26070 */
[----:B------:R-:W-:Y:S02]  /*0ab0*/  @P2 IADD3 R6, PT, PT, -R5, R6, RZ ;  /* 0x0000000605062210 */ /* 0x000fe40007ffe1ff */
[----:B------:R-:W-:Y:S02]  /*0ac0*/  ISETP.NE.U32.AND P2, PT, R9, RZ, PT ;  /* 0x000000ff0900720c */ /* 0x000fe40003f45070 */
[----:B------:R-:W-:-:S07]  /*0ad0*/  ISETP.GE.U32.AND P3, PT, R6, R5, PT ;  /* 0x000000050600720c */ /* 0x000fce0003f66070 */
[----:B------:R-:W-:-:S04]  /*0ae0*/  @P1 IMAD.IADD R4, R4, 0x1, -R9 ;  /* 0x0000000104041824 */ /* 0x000fc800078e0a09 */
[----:B------:R-:W-:Y:S02]  /*0af0*/  @!P2 LOP3.LUT R4, RZ, R9, RZ, 0x33, !PT ;  /* 0x00000009ff04a212 */ /* 0x000fe400078e33ff */
[----:B------:R-:W-:Y:S02]  /*0b00*/  @P3 IADD3 R6, PT, PT, -R5, R6, RZ ;  /* 0x0000000605063210 */ /* 0x000fe40007ffe1ff */
[----:B------:R-:W-:Y:S02]  /*0b10*/  @!P4 LOP3.LUT R6, RZ, R5, RZ, 0x33, !PT ;  /* 0x00000005ff06c212 */ /* 0x000fe400078e33ff */
[----:B------:R-:W-:Y:S02]  /*0b20*/  ISETP.NE.AND P1, PT, R4, RZ, PT ;  /* 0x000000ff0400720c */ /* 0x000fe40003f25270 */
[----:B------:R-:W-:-:S11]  /*0b30*/  ISETP.NE.AND P2, PT, R6, RZ, PT ;  /* 0x000000ff0600720c */ /* 0x000fd60003f45270 */
[----:B------:R-:W0:Y:S01]  /*0b40*/  @!P1 LDC.64 R6, c[0x0][0x388] ;  /* 0x0000e200ff069b82 */ /* 0x000e220000000a00 */
[----:B------:R-:W-:Y:S02]  /*0b50*/  @!P1 IMAD R13, R3, 0xa, R0 ;  /* 0x0000000a030d9824 */ /* 0x000fe400078e0200 */
[----:B------:R-:W-:-:S04]  /*0b60*/  @!P1 VIADD R0, R0, 0x1 ;  /* 0x0000000100009836 */ /* 0x000fc80000000000 */
[----:B------:R-:W-:Y:S01]  /*0b70*/  @!P2 IMAD R15, R3, 0xa, R0 ;  /* 0x0000000a030fa824 */ /* 0x000fe200078e0200 */
[----:B------:R-:W1:Y:S01]  /*0b80*/  @!P2 LDC.64 R10, c[0x0][0x388] ;  /* 0x0000e200ff0aab82 */ /* 0x000e620000000a00 */
[----:B------:R-:W-:Y:S01]  /*0b90*/  @!P2 IADD3 R0, PT, PT, R0, 0x1, RZ ;  /* 0x000000010000a810 */ /* 0x000fe20007ffe0ff */
[----:B0-----:R-:W-:-:S05]  /*0ba0*/  @!P1 IMAD.WIDE R6, R13, 0x4, R6 ;  /* 0x000000040d069825 */ /* 0x001fca00078e0206 */
[----:B------:R0:W-:Y:S01]  /*0bb0*/  @!P1 STG.E desc[UR6][R6.64], R9 ;  /* 0x0000000906009986 */ /* 0x0001e2000c101906 */
[----:B-1----:R-:W-:-:S05]  /*0bc0*/  @!P2 IMAD.WIDE R10, R15, 0x4, R10 ;  /* 0x000000040f0aa825 */ /* 0x002fca00078e020a */
[----:B------:R1:W-:Y:S01]  /*0bd0*/  @!P2 STG.E desc[UR6][R10.64], R5 ;  /* 0x000000050a00a986 */ /* 0x0003e2000c101906 */
[----:B0-----:R-:W-:-:S07]  /*0be0*/  VIADD R9, R9, 0x2 ;  /* 0x0000000209097836 */ /* 0x001fce0000000000 */
.L_x_7:
[----:B------:R-:W-:Y:S05]  /*0bf0*/  BSYNC.RECONVERGENT B1 ;  /* 0x0000000000017941 */ /* 0x000fea0003800200 */
.L_x_6:
[----:B------:R-:W-:Y:S05]  /*0c00*/  @P0 BRA `(.L_x_1) ;  /* 0x00000000005c0947 */ /* 0x000fea0003800000 */
[----:B------:R-:W0:Y:S01]  /*0c10*/  I2F.U32.RP R6, R9 ;  /* 0x0000000900067306 */ /* 0x000e220000209000 */
[----:B------:R-:W-:-:S07]  /*0c20*/  ISETP.NE.U32.AND P1, PT, R9, RZ, PT ;  /* 0x000000ff0900720c */ /* 0x000fce0003f25070 */
[----:B0-----:R-:W0:Y:S02]  /*0c30*/  MUFU.RCP R6, R6 ;  /* 0x0000000600067308 */ /* 0x001e240000001000 */
[----:B0-----:R-:W-:-:S06]  /*0c40*/  IADD3 R4, PT, PT, R6, 0xffffffe, RZ ;  /* 0x0ffffffe06047810 */ /* 0x001fcc0007ffe0ff */
[----:B-1----:R0:W1:Y:S02]  /*0c50*/  F2I.FTZ.U32.TRUNC.NTZ R5, R4 ;  /* 0x0000000400057305 */ /* 0x002064000021f000 */
[----:B0-----:R-:W-:Y:S02]  /*0c60*/  HFMA2 R4, -RZ, RZ, 0, 0 ;  /* 0x00000000ff047431 */ /* 0x001fe400000001ff */
[----:B-1----:R-:W-:-:S04]  /*0c70*/  IMAD.MOV R8, RZ, RZ, -R5 ;  /* 0x000000ffff087224 */ /* 0x002fc800078e0a05 */
[----:B------:R-:W-:-:S04]  /*0c80*/  IMAD R7, R8, R9, RZ ;  /* 0x0000000908077224 */ /* 0x000fc800078e02ff */
[----:B------:R-:W-:-:S06]  /*0c90*/  IMAD.HI.U32 R5, R5, R7, R4 ;  /* 0x0000000705057227 */ /* 0x000fcc00078e0004 */
[----:B------:R-:W-:-:S04]  /*0ca0*/  IMAD.HI.U32 R5, R5, R2, RZ ;  /* 0x0000000205057227 */ /* 0x000fc800078e00ff */
[----:B------:R-:W-:-:S04]  /*0cb0*/  IMAD.MOV R5, RZ, RZ, -R5 ;  /* 0x000000ffff057224 */ /* 0x000fc800078e0a05 */
[----:B------:R-:W-:-:S05]  /*0cc0*/  IMAD R2, R9, R5, R2 ;  /* 0x0000000509027224 */ /* 0x000fca00078e0202 */
[----:B------:R-:W-:-:S13]  /*0cd0*/  ISETP.GE.U32.AND P0, PT, R2, R9, PT ;  /* 0x000000090200720c */ /* 0x000fda0003f06070 */
[----:B------:R-:W-:-:S04]  /*0ce0*/  @P0 IADD3 R2, PT, PT, R2, -R9, RZ ;  /* 0x8000000902020210 */ /* 0x000fc80007ffe0ff */
[----:B------:R-:W-:-:S13]  /*0cf0*/  ISETP.GE.U32.AND P0, PT, R2, R9, PT ;  /* 0x000000090200720c */ /* 0x000fda0003f06070 */
[----:B------:R-:W-:Y:S01]  /*0d00*/  @P0 IMAD.IADD R2, R2, 0x1, -R9 ;  /* 0x0000000102020824 */ /* 0x000fe200078e0a09 */
[----:B------:R-:W-:-:S04]  /*0d10*/  @!P1 LOP3.LUT R2, RZ, R9, RZ, 0x33, !PT ;  /* 0x00000009ff029212 */ /* 0x000fc800078e33ff */
[----:B------:R-:W-:-:S13]  /*0d20*/  ISETP.NE.AND P0, PT, R2, RZ, PT ;  /* 0x000000ff0200720c */ /* 0x000fda0003f05270 */
[----:B------:R-:W0:Y:S01]  /*0d30*/  @!P0 LDC.64 R4, c[0x0][0x388] ;  /* 0x0000e200ff048b82 */ /* 0x000e220000000a00 */
[----:B------:R-:W-:Y:S01]  /*0d40*/  @!P0 IMAD R7, R3, 0xa, R0 ;  /* 0x0000000a03078824 */ /* 0x000fe200078e0200 */
[----:B------:R-:W-:-:S03]  /*0d50*/  @!P0 IADD3 R0, PT, PT, R0, 0x1, RZ ;  /* 0x0000000100008810 */ /* 0x000fc60007ffe0ff */
[----:B0-----:R-:W-:-:S05]  /*0d60*/  @!P0 IMAD.WIDE R4, R7, 0x4, R4 ;  /* 0x0000000407048825 */ /* 0x001fca00078e0204 */
[----:B------:R0:W-:Y:S02]  /*0d70*/  @!P0 STG.E desc[UR6][R4.64], R9 ;  /* 0x0000000904008986 */ /* 0x0001e4000c101906 */
.L_x_1:
[----:B------:R-:W-:Y:S05]  /*0d80*/  BSYNC.RECONVERGENT B0 ;  /* 0x0000000000007941 */ /* 0x000fea0003800200 */
.L_x_0:
[----:B01----:R-:W0:Y:S01]  /*0d90*/  LDC.64 R4, c[0x0][0x388] ;  /* 0x0000e200ff047b82 */ /* 0x003e220000000a00 */
[----:B------:R-:W-:Y:S01]  /*0da0*/  IMAD R3, R3, 0xa, R0 ;  /* 0x0000000a03037824 */ /* 0x000fe200078e0200 */
[----:B------:R-:W-:-:S03]  /*0db0*/  MOV R7, 0xffffffff ;  /* 0xffffffff00077802 */ /* 0x000fc60000000f00 */
[----:B0-----:R-:W-:-:S05]  /*0dc0*/  IMAD.WIDE R2, R3, 0x4, R4 ;  /* 0x0000000403027825 */ /* 0x001fca00078e0204 */
[----:B------:R-:W-:Y:S01]  /*0dd0*/  STG.E desc[UR6][R2.64], R7 ;  /* 0x0000000702007986 */ /* 0x000fe2000c101906 */
[----:B------:R-:W-:Y:S05]  /*0de0*/  EXIT ;  /* 0x000000000000794d */ /* 0x000fea0003800000 */
.L_x_8:
[----:B------:R-:W-:-:S00]  /*0df0*/  BRA `(.L_x_8) ;  /* 0xfffffffc00fc7947 */ /* 0x000fc0000383ffff */
[----:B------:R-:W-:-:S00]  /*0e00*/  NOP ;  /* 0x0000000000007918 */ /* 0x000fc00000000000 */
[----:B------:R-:W-:-:S00]  /*0e10*/  NOP ;  /* 0x0000000000007918 */ /* 0x000fc00000000000 */
[----:B------:R-:W-:-:S00]  /*0e20*/  NOP ;  /* 0x0000000000007918 */ /* 0x000fc00000000000 */
[----:B------:R-:W-:-:S00]  /*0e30*/  NOP ;  /* 0x0000000000007918 */ /* 0x000fc00000000000 */
[----:B------:R-:W-:-:S00]  /*0e40*/  NOP ;  /* 0x0000000000007918 */ /* 0x000fc00000000000 */
[----:B------:R-:W-:-:S00]  /*0e50*/  NOP ;  /* 0x0000000000007918 */ /* 0x000fc00000000000 */
[----:B------:R-:W-:-:S00]  /*0e60*/  NOP ;  /* 0x0000000000007918 */ /* 0x000fc00000000000 */
[----:B------:R-:W-:-:S00]  /*0e70*/  NOP ;  /* 0x0000000000007918 */ /* 0x000fc00000000000 */
.L_x_9:


//--------------------- .nv.shared._Z15finding_divisorPiS_i --------------------------
	.section	.nv.shared._Z15finding_divisorPiS_i,"aw",@nobits
	.sectionflags	@""
	.align	4
.nv.shared._Z15finding_divisorPiS_i:
	.zero		2048


//--------------------- .nv.shared.reserved.0     --------------------------
	.section	.nv.shared.reserved.0,"aw",@nobits
	.weak		__nv_reservedSMEM_offset_0_alias
	.size		__nv_reservedSMEM_offset_0_alias, 0, 64
	.other		__nv_reservedSMEM_offset_0_alias,@"STO_CUDA_RESERVED_SHARED STV_DEFAULT"
__nv_reservedSMEM_offset_0_alias:
	.zero		0
	.zero		64


//--------------------- .nv.constant0._Z15finding_divisorPiS_i --------------------------
	.section	.nv.constant0._Z15finding_divisorPiS_i,"a",@progbits
	.sectionflags	@""
	.align	4
.nv.constant0._Z15finding_divisorPiS_i:
	.zero		916


//--------------------- SYMBOLS --------------------------

	.type		.nv.reservedSmem.offset0,@object
	.size		.nv.reservedSmem.offset0,0x4
	.type		.nv.reservedSmem.cap,@object
	.size		.nv.reservedSmem.cap,0x4
